	.headerflags	@"EF_CUDA_TEXMODE_UNIFIED EF_CUDA_64BIT_ADDRESS EF_CUDA_ACCELERATORS EF_CUDA_SM90 EF_CUDA_VIRTUAL_SM(EF_CUDA_SM90)"
	.elftype	@"ET_EXEC"


//--------------------- .nv.info                  --------------------------
	.section	.nv.info,"",@"SHT_CUDA_INFO"
	.align	4


	//----- nvinfo : EIATTR_REGCOUNT
	.align		4
        /*0000*/ 	.byte	0x04, 0x2f
        /*0002*/ 	.short	(.L_1 - .L_0)
	.align		4
.L_0:
        /*0004*/ 	.word	index@(triton_poi_fused_clone_5)
        /*0008*/ 	.word	0x0000000e


	//----- nvinfo : EIATTR_MIN_STACK_SIZE
	.align		4
.L_1:
        /*000c*/ 	.byte	0x04, 0x12
        /*000e*/ 	.short	(.L_3 - .L_2)
	.align		4
.L_2:
        /*0010*/ 	.word	index@(triton_poi_fused_clone_5)
        /*0014*/ 	.word	0x00000000


	//----- nvinfo : EIATTR_FRAME_SIZE
	.align		4
.L_3:
        /*0018*/ 	.byte	0x04, 0x11
        /*001a*/ 	.short	(.L_5 - .L_4)
	.align		4
.L_4:
        /*001c*/ 	.word	index@(triton_poi_fused_clone_5)
        /*0020*/ 	.word	0x00000000


	//----- nvinfo : EIATTR_MIN_STACK_SIZE
	.align		4
.L_5:
        /*0024*/ 	.byte	0x04, 0x12
        /*0026*/ 	.short	(.L_7 - .L_6)
	.align		4
.L_6:
        /*0028*/ 	.word	index@(triton_poi_fused_clone_5)
        /*002c*/ 	.word	0x00000000
.L_7:


//--------------------- .nv.info.triton_poi_fused_clone_5 --------------------------
	.section	.nv.info.triton_poi_fused_clone_5,"",@"SHT_CUDA_INFO"
	.sectionflags	@""
	.align	4


	//----- nvinfo : EIATTR_CUDA_API_VERSION
	.align		4
        /*0000*/ 	.byte	0x04, 0x37
        /*0002*/ 	.short	(.L_9 - .L_8)
.L_8:
        /*0004*/ 	.word	0x0000007c


	//----- nvinfo : EIATTR_KPARAM_INFO
	.align		4
.L_9:
        /*0008*/ 	.byte	0x04, 0x17
        /*000a*/ 	.short	(.L_11 - .L_10)
.L_10:
        /*000c*/ 	.word	0x00000000
        /*0010*/ 	.short	0x0003
        /*0012*/ 	.short	0x0014
        /*0014*/ 	.byte	0x00, 0xf0, 0x11, 0x00


	//----- nvinfo : EIATTR_KPARAM_INFO
	.align		4
.L_11:
        /*0018*/ 	.byte	0x04, 0x17
        /*001a*/ 	.short	(.L_13 - .L_12)
.L_12:
        /*001c*/ 	.word	0x00000000
        /*0020*/ 	.short	0x0002
        /*0022*/ 	.short	0x0010
        /*0024*/ 	.byte	0x00, 0xf0, 0x11, 0x00


	//----- nvinfo : EIATTR_KPARAM_INFO
	.align		4
.L_13:
        /*0028*/ 	.byte	0x04, 0x17
        /*002a*/ 	.short	(.L_15 - .L_14)
.L_14:
        /*002c*/ 	.word	0x00000000
        /*0030*/ 	.short	0x0001
        /*0032*/ 	.short	0x0008
        /*0034*/ 	.byte	0x00, 0xf4, 0x21, 0x00


	//----- nvinfo : EIATTR_KPARAM_INFO
	.align		4
.L_15:
        /*0038*/ 	.byte	0x04, 0x17
        /*003a*/ 	.short	(.L_17 - .L_16)
.L_16:
        /*003c*/ 	.word	0x00000000
        /*0040*/ 	.short	0x0000
        /*0042*/ 	.short	0x0000
        /*0044*/ 	.byte	0x00, 0xf4, 0x21, 0x00


	//----- nvinfo : EIATTR_SPARSE_MMA_MASK
	.align		4
.L_17:
        /*0048*/ 	.byte	0x03, 0x50
        /*004a*/ 	.short	0x0000


	//----- nvinfo : EIATTR_MAXREG_COUNT
	.align		4
        /*004c*/ 	.byte	0x03, 0x1b
        /*004e*/ 	.short	0x00ff


	//----- nvinfo : EIATTR_EXIT_INSTR_OFFSETS
	.align		4
        /*0050*/ 	.byte	0x04, 0x1c
        /*0052*/ 	.short	(.L_19 - .L_18)


	//   ....[0]....
.L_18:
        /*0054*/ 	.word	0x000002b0


	//   ....[1]....
        /*0058*/ 	.word	0x00000320


	//----- nvinfo : EIATTR_REQNTID
	.align		4
.L_19:
        /*005c*/ 	.byte	0x04, 0x10
        /*005e*/ 	.short	(.L_21 - .L_20)
.L_20:
        /*0060*/ 	.word	0x00000020
        /*0064*/ 	.word	0x00000001
        /*0068*/ 	.word	0x00000001


	//----- nvinfo : EIATTR_CBANK_PARAM_SIZE
	.align		4
.L_21:
        /*006c*/ 	.byte	0x03, 0x19
        /*006e*/ 	.short	0x0018


	//----- nvinfo : EIATTR_PARAM_CBANK
	.align		4
        /*0070*/ 	.byte	0x04, 0x0a
        /*0072*/ 	.short	(.L_23 - .L_22)
	.align		4
.L_22:
        /*0074*/ 	.word	index@(.nv.constant0.triton_poi_fused_clone_5)
        /*0078*/ 	.short	0x0210
        /*007a*/ 	.short	0x0018


	//----- nvinfo : EIATTR_SW_WAR
	.align		4
.L_23:
        /*007c*/ 	.byte	0x04, 0x36
        /*007e*/ 	.short	(.L_25 - .L_24)
.L_24:
        /*0080*/ 	.word	0x00000008
.L_25:


//--------------------- .nv.callgraph             --------------------------
	.section	.nv.callgraph,"",@"SHT_CUDA_CALLGRAPH"
	.align	4
	.sectionentsize	8
	.align		4
        /*0000*/ 	.word	0x00000000
	.align		4
        /*0004*/ 	.word	0xffffffff
	.align		4
        /*0008*/ 	.word	0x00000000
	.align		4
        /*000c*/ 	.word	0xfffffffe
	.align		4
        /*0010*/ 	.word	0x00000000
	.align		4
        /*0014*/ 	.word	0xfffffffd
	.align		4
        /*0018*/ 	.word	0x00000000
	.align		4
        /*001c*/ 	.word	0xfffffffc


//--------------------- .text.triton_poi_fused_clone_5 --------------------------
	.section	.text.triton_poi_fused_clone_5,"ax",@progbits
	.sectionflags	@"SHF_BARRIERS=1"
	.align	128
        .global         triton_poi_fused_clone_5
        .type           triton_poi_fused_clone_5,@function
        .size           triton_poi_fused_clone_5,(.L_x_1 - triton_poi_fused_clone_5)
        .other          triton_poi_fused_clone_5,@"STO_CUDA_ENTRY STV_DEFAULT"
triton_poi_fused_clone_5:
.text.triton_poi_fused_clone_5:
[----:B------:R-:W0:Y:S02]  /*0000*/  LDC R1, c[0x0][0x28] ;  /* 0x00000a00ff017b82 */ /* 0x000e240000000800 */
[----:B------:R-:W1:Y:S01]  /*0010*/  S2R R10, SR_TID.X ;  /* 0x00000000000a7919 */ /* 0x000e620000002100 */
[----:B------:R-:W2:Y:S01]  /*0020*/  S2UR UR4, SR_CTAID.Y ;  /* 0x00000000000479c3 */ /* 0x000ea20000002600 */
[----:B------:R-:W-:Y:S01]  /*0030*/  CS2R R8, SRZ ;  /* 0x0000000000087805 */ /* 0x000fe2000001ff00 */
[----:B------:R-:W-:Y:S01]  /*0040*/  ULDC.64 UR8, c[0x0][0x208] ;  /* 0x0000820000087ab9 */ /* 0x000fe20000000a00 */
[----:B------:R-:W3:Y:S05]  /*0050*/  S2R R5, SR_CTAID.X ;  /* 0x0000000000057919 */ /* 0x000eea0000002500 */
[----:B------:R-:W4:Y:S01]  /*0060*/  LDC.64 R2, c[0x0][0x210] ;  /* 0x00008400ff027b82 */ /* 0x000f220000000a00 */
[----:B--2---:R-:W-:Y:S01]  /*0070*/  USHF.L.U32 UR4, UR4, 0x2, URZ ;  /* 0x0000000204047899 */ /* 0x004fe2000800063f */
[----:B-1----:R-:W-:-:S02]  /*0080*/  SHF.R.U32.HI R6, RZ, 0x1, R10 ;  /* 0x00000001ff067819 */ /* 0x002fc4000001160a */
[----:B------:R-:W-:Y:S01]  /*0090*/  LOP3.LUT R0, R10, 0x1, RZ, 0xc0, !PT ;  /* 0x000000010a007812 */ /* 0x000fe200078ec0ff */
[----:B---3--:R-:W-:Y:S01]  /*00a0*/  IMAD.SHL.U32 R5, R5, 0x10, RZ ;  /* 0x0000001005057824 */ /* 0x008fe200078e00ff */
[----:B------:R-:W-:Y:S02]  /*00b0*/  SGXT.U32 R6, R6, 0x4 ;  /* 0x000000040606781a */ /* 0x000fe40000000000 */
[----:B------:R-:W-:Y:S02]  /*00c0*/  LEA R4, R0, UR4, 0x1 ;  /* 0x0000000400047c11 */ /* 0x000fe4000f8e08ff */
[----:B------:R-:W-:-:S04]  /*00d0*/  LOP3.LUT R7, R5, R6, RZ, 0xfc, !PT ;  /* 0x0000000605077212 */ /* 0x000fc800078efcff */
[C---:B------:R-:W-:Y:S01]  /*00e0*/  ISETP.GE.AND P0, PT, R7.reuse, 0x10, PT ;  /* 0x000000100700780c */ /* 0x040fe20003f06270 */
[----:B------:R-:W-:-:S03]  /*00f0*/  IMAD R7, R7, 0x4, R4 ;  /* 0x0000000407077824 */ /* 0x000fc600078e0204 */
[----:B------:R-:W-:Y:S01]  /*0100*/  ISETP.LT.AND P0, PT, R4, 0x4, !P0 ;  /* 0x000000040400780c */ /* 0x000fe20004701270 */
[----:B----4-:R-:W-:-:S12]  /*0110*/  IMAD.WIDE R2, R7, 0x4, R2 ;  /* 0x0000000407027825 */ /* 0x010fd800078e0202 */
[----:B------:R1:W2:Y:S01]  /*0120*/  @P0 LDG.E.EL.64 R8, desc[UR8][R2.64] ;  /* 0x0000000802080981 */ /* 0x0002a2000c2e1b00 */
[----:B------:R-:W3:Y:S01]  /*0130*/  S2UR UR6, SR_CgaCtaId ;  /* 0x00000000000679c3 */ /* 0x000ee20000008800 */
[----:B------:R-:W-:Y:S01]  /*0140*/  IMAD.SHL.U32 R4, R10, 0x2, RZ ;  /* 0x000000020a047824 */ /* 0x000fe200078e00ff */
[----:B------:R-:W-:Y:S01]  /*0150*/  SHF.R.U32.HI R11, RZ, 0x3, R10 ;  /* 0x00000003ff0b7819 */ /* 0x000fe2000001160a */
[----:B------:R-:W-:-:S03]  /*0160*/  UMOV UR5, 0x400 ;  /* 0x0000040000057882 */ /* 0x000fc60000000000 */
[----:B------:R-:W-:Y:S02]  /*0170*/  LOP3.LUT R7, R5, 0xe, R4, 0xf8, !PT ;  /* 0x0000000e05077812 */ /* 0x000fe400078ef804 */
[----:B------:R-:W-:Y:S01]  /*0180*/  SGXT.U32 R4, R11, 0x2 ;  /* 0x000000020b04781a */ /* 0x000fe20000000000 */
[----:B------:R-:W-:Y:S01]  /*0190*/  IMAD.SHL.U32 R11, R0, 0x20, RZ ;  /* 0x00000020000b7824 */ /* 0x000fe200078e00ff */
[----:B------:R-:W-:Y:S02]  /*01a0*/  ISETP.GE.AND P0, PT, R7, 0x10, PT ;  /* 0x000000100700780c */ /* 0x000fe40003f06270 */
[----:B------:R-:W-:Y:S02]  /*01b0*/  LOP3.LUT R4, R4, UR4, RZ, 0xfc, !PT ;  /* 0x0000000404047c12 */ /* 0x000fe4000f8efcff */
[----:B------:R-:W-:Y:S02]  /*01c0*/  LOP3.LUT R6, R11, R6, RZ, 0xfc, !PT ;  /* 0x000000060b067212 */ /* 0x000fe400078efcff */
[----:B------:R-:W-:-:S02]  /*01d0*/  ISETP.LT.AND P0, PT, R4, 0x4, !P0 ;  /* 0x000000040400780c */ /* 0x000fc40004701270 */
[----:B------:R-:W-:Y:S01]  /*01e0*/  SHF.R.U32.HI R5, RZ, 0x1, R10 ;  /* 0x00000001ff057819 */ /* 0x000fe2000001160a */
[----:B------:R-:W-:-:S03]  /*01f0*/  IMAD.SHL.U32 R10, R10, 0x8, RZ ;  /* 0x000000080a0a7824 */ /* 0x000fc600078e00ff */
[----:B------:R-:W-:Y:S01]  /*0200*/  LOP3.LUT R5, R5, 0xc, RZ, 0xc0, !PT ;  /* 0x0000000c05057812 */ /* 0x000fe200078ec0ff */
[----:B---3--:R-:W-:Y:S01]  /*0210*/  UPRMT UR5, UR6, 0x654, UR5 ;  /* 0x0000065406057896 */ /* 0x008fe20008000005 */
[----:B------:R-:W-:-:S05]  /*0220*/  LOP3.LUT R10, R10, 0xf8, RZ, 0xc0, !PT ;  /* 0x000000f80a0a7812 */ /* 0x000fca00078ec0ff */
[----:B-1----:R-:W-:Y:S02]  /*0230*/  LEA R3, R0, UR5, 0x3 ;  /* 0x0000000500037c11 */ /* 0x002fe4000f8e18ff */
[----:B------:R-:W-:Y:S02]  /*0240*/  LEA.HI R11, R11, UR5, RZ, 0x1e ;  /* 0x000000050b0b7c11 */ /* 0x000fe4000f8ff0ff */
[----:B------:R-:W-:Y:S01]  /*0250*/  IADD3 R5, R10, UR5, R5 ;  /* 0x000000050a057c10 */ /* 0x000fe2000fffe005 */
[C---:B------:R-:W-:Y:S02]  /*0260*/  IMAD R3, R6.reuse, 0x4, R3 ;  /* 0x0000000406037824 */ /* 0x040fe400078e0203 */
[----:B------:R-:W-:-:S03]  /*0270*/  IMAD R6, R6, 0x4, R11 ;  /* 0x0000000406067824 */ /* 0x000fc600078e020b */
[----:B--2---:R1:W-:Y:S04]  /*0280*/  STS [R3], R8 ;  /* 0x0000000803007388 */ /* 0x0043e80000000800 */
[----:B------:R1:W-:Y:S01]  /*0290*/  STS [R6+0x44], R9 ;  /* 0x0000440906007388 */ /* 0x0003e20000000800 */
[----:B------:R-:W-:Y:S06]  /*02a0*/  BAR.SYNC.DEFER_BLOCKING 0x0 ;  /* 0x0000000000007b1d */ /* 0x000fec0000010000 */
[----:B-1----:R-:W-:Y:S05]  /*02b0*/  @!P0 EXIT ;  /* 0x000000000000894d */ /* 0x002fea0003800000 */
[----:B------:R-:W-:Y:S01]  /*02c0*/  LDS R8, [R5] ;  /* 0x0000000005087984 */ /* 0x000fe20000000800 */
[----:B------:R-:W0:Y:S01]  /*02d0*/  LDC.64 R2, c[0x0][0x218] ;  /* 0x00008600ff027b82 */ /* 0x000e220000000a00 */
[----:B------:R-:W-:Y:S02]  /*02e0*/  IMAD R7, R4, 0x10, R7 ;  /* 0x0000001004077824 */ /* 0x000fe400078e0207 */
[----:B------:R-:W1:Y:S02]  /*02f0*/  LDS R9, [R5+0x4] ;  /* 0x0000040005097984 */ /* 0x000e640000000800 */
[----:B0-----:R-:W-:-:S05]  /*0300*/  IMAD.WIDE R2, R7, 0x4, R2 ;  /* 0x0000000407027825 */ /* 0x001fca00078e0202 */
[----:B-1----:R-:W-:Y:S01]  /*0310*/  STG.E.64 desc[UR8][R2.64], R8 ;  /* 0x0000000802007986 */ /* 0x002fe2000c101b08 */
[----:B------:R-:W-:Y:S05]  /*0320*/  EXIT ;  /* 0x000000000000794d */ /* 0x000fea0003800000 */
.L_x_0:
[----:B------:R-:W-:-:S00]  /*0330*/  BRA `(.L_x_0) ;  /* 0xfffffffc00fc7947 */ /* 0x000fc0000383ffff */
[----:B------:R-:W-:-:S00]  /*0340*/  NOP ;  /* 0x0000000000007918 */ /* 0x000fc00000000000 */
        /* <DEDUP_REMOVED lines=11> */
.L_x_1:


//--------------------- .nv.shared.triton_poi_fused_clone_5 --------------------------
	.section	.nv.shared.triton_poi_fused_clone_5,"aw",@nobits
	.sectionflags	@""
	.align	16
	.zero		1024


//--------------------- .nv.constant0.triton_poi_fused_clone_5 --------------------------
	.section	.nv.constant0.triton_poi_fused_clone_5,"a",@progbits
	.sectionflags	@""
	.align	4
.nv.constant0.triton_poi_fused_clone_5:
	.zero		552
